//
// Generated by NVIDIA NVVM Compiler
//
// Compiler Build ID: CL-33961263
// Cuda compilation tools, release 12.4, V12.4.99
// Based on NVVM 7.0.1
//

.version 8.4
.target sm_72
.address_size 64

	// .globl	memcpyKernelHighBW

.visible .entry memcpyKernelHighBW(
	.param .u64 memcpyKernelHighBW_param_0,
	.param .u64 memcpyKernelHighBW_param_1
)
{
	.reg .b32 	%r<10>;
	.reg .b64 	%rd<11>;


	ld.param.u64 	%rd1, [memcpyKernelHighBW_param_0];
	ld.param.u64 	%rd2, [memcpyKernelHighBW_param_1];
	cvta.to.global.u64 	%rd3, %rd1;
	cvta.to.global.u64 	%rd4, %rd2;
	mov.u32 	%r1, %ctaid.y;
	mov.u32 	%r2, %nctaid.x;
	mov.u32 	%r3, %ctaid.x;
	mad.lo.s32 	%r4, %r1, %r2, %r3;
	mul.wide.u32 	%rd5, %r4, 1024;
	mov.u32 	%r5, %tid.x;
	cvt.u64.u32 	%rd6, %r5;
	add.s64 	%rd7, %rd5, %rd6;
	shl.b64 	%rd8, %rd7, 2;
	add.s64 	%rd9, %rd4, %rd8;
	ld.global.u32 	%r6, [%rd9];
	add.s64 	%rd10, %rd3, %rd8;
	st.global.u32 	[%rd10], %r6;
	ld.global.u32 	%r7, [%rd9+1024];
	st.global.u32 	[%rd10+1024], %r7;
	ld.global.u32 	%r8, [%rd9+2048];
	st.global.u32 	[%rd10+2048], %r8;
	ld.global.u32 	%r9, [%rd9+3072];
	st.global.u32 	[%rd10+3072], %r9;
	ret;

}
	// .globl	memcpyKernelLowLatency
.visible .entry memcpyKernelLowLatency(
	.param .u64 memcpyKernelLowLatency_param_0,
	.param .u64 memcpyKernelLowLatency_param_1,
	.param .u64 memcpyKernelLowLatency_param_2
)
{
	.reg .pred 	%p<2>;
	.reg .b32 	%r<4>;
	.reg .b64 	%rd<12>;


	ld.param.u64 	%rd2, [memcpyKernelLowLatency_param_0];
	ld.param.u64 	%rd3, [memcpyKernelLowLatency_param_1];
	ld.param.u64 	%rd4, [memcpyKernelLowLatency_param_2];
	mov.u32 	%r1, %ctaid.x;
	mul.wide.u32 	%rd5, %r1, 256;
	mov.u32 	%r2, %tid.x;
	cvt.u64.u32 	%rd6, %r2;
	add.s64 	%rd1, %rd5, %rd6;
	setp.ge.u64 	%p1, %rd1, %rd4;
	@%p1 bra 	$L__BB1_2;

	cvta.to.global.u64 	%rd7, %rd3;
	shl.b64 	%rd8, %rd1, 2;
	add.s64 	%rd9, %rd7, %rd8;
	ld.global.u32 	%r3, [%rd9];
	cvta.to.global.u64 	%rd10, %rd2;
	add.s64 	%rd11, %rd10, %rd8;
	st.global.u32 	[%rd11], %r3;

$L__BB1_2:
	ret;

}
	// .globl	memcpyKernelTrailing
.visible .entry memcpyKernelTrailing(
	.param .u64 memcpyKernelTrailing_param_0,
	.param .u64 memcpyKernelTrailing_param_1,
	.param .u64 memcpyKernelTrailing_param_2
)
{
	.reg .pred 	%p<2>;
	.reg .b16 	%rs<2>;
	.reg .b32 	%r<3>;
	.reg .b64 	%rd<11>;


	ld.param.u64 	%rd2, [memcpyKernelTrailing_param_0];
	ld.param.u64 	%rd3, [memcpyKernelTrailing_param_1];
	ld.param.u64 	%rd4, [memcpyKernelTrailing_param_2];
	mov.u32 	%r1, %ctaid.x;
	mul.wide.u32 	%rd5, %r1, 256;
	mov.u32 	%r2, %tid.x;
	cvt.u64.u32 	%rd6, %r2;
	add.s64 	%rd1, %rd5, %rd6;
	setp.ge.u64 	%p1, %rd1, %rd4;
	@%p1 bra 	$L__BB2_2;

	cvta.to.global.u64 	%rd7, %rd3;
	add.s64 	%rd8, %rd7, %rd1;
	ld.global.u8 	%rs1, [%rd8];
	cvta.to.global.u64 	%rd9, %rd2;
	add.s64 	%rd10, %rd9, %rd1;
	st.global.u8 	[%rd10], %rs1;

$L__BB2_2:
	ret;

}



// ===== COMPILED SASS (sm_100) =====

	.target	sm_100

	.elftype	@"ET_EXEC"


//--------------------- .note.nv.tkinfo           --------------------------
	.section	.note.nv.tkinfo,"",@"SHT_NOTE"
	.sectionflags	@"SHF_NOTE_NV_TKINFO"
	.tkinfo
        /*0018*/ 	.word	0x00000002
        /*0030*/ 	.string	""
        /*0030*/ 	.string	"ptxas"
        /*0030*/ 	.string	"Cuda compilation tools, release 13.0, V13.0.88"
        /*0030*/ 	.string	"Build cuda_13.0.r13.0/compiler.36424714_0"
        /*0030*/ 	.string	"-arch sm_100 "



//--------------------- .note.nv.cuinfo           --------------------------
	.section	.note.nv.cuinfo,"",@"SHT_NOTE"
	.sectionflags	@"SHF_NOTE_NV_CUINFO"
        /*0018*/ 	.short	0x0002
        /*001a*/ 	.short	0x0048
        /*001c*/ 	.short	0x0082
	.zero		2


//--------------------- .nv.info                  --------------------------
	.section	.nv.info,"",@"SHT_CUDA_INFO"
	.align	4


	//----- nvinfo : EIATTR_REGCOUNT
	.align		4
        /*0000*/ 	.byte	0x04, 0x2f
        /*0002*/ 	.short	(.L_1 - .L_0)
	.align		4
.L_0:
        /*0004*/ 	.word	index@(memcpyKernelHighBW)
        /*0008*/ 	.word	0x00000010


	//----- nvinfo : EIATTR_FRAME_SIZE
	.align		4
.L_1:
        /*000c*/ 	.byte	0x04, 0x11
        /*000e*/ 	.short	(.L_3 - .L_2)
	.align		4
.L_2:
        /*0010*/ 	.word	index@(memcpyKernelHighBW)
        /*0014*/ 	.word	0x00000000


	//----- nvinfo : EIATTR_REGCOUNT
	.align		4
.L_3:
        /*0018*/ 	.byte	0x04, 0x2f
        /*001a*/ 	.short	(.L_5 - .L_4)
	.align		4
.L_4:
        /*001c*/ 	.word	index@(memcpyKernelLowLatency)
        /*0020*/ 	.word	0x00000008


	//----- nvinfo : EIATTR_FRAME_SIZE
	.align		4
.L_5:
        /*0024*/ 	.byte	0x04, 0x11
        /*0026*/ 	.short	(.L_7 - .L_6)
	.align		4
.L_6:
        /*0028*/ 	.word	index@(memcpyKernelLowLatency)
        /*002c*/ 	.word	0x00000000


	//----- nvinfo : EIATTR_REGCOUNT
	.align		4
.L_7:
        /*0030*/ 	.byte	0x04, 0x2f
        /*0032*/ 	.short	(.L_9 - .L_8)
	.align		4
.L_8:
        /*0034*/ 	.word	index@(memcpyKernelTrailing)
        /*0038*/ 	.word	0x00000008


	//----- nvinfo : EIATTR_FRAME_SIZE
	.align		4
.L_9:
        /*003c*/ 	.byte	0x04, 0x11
        /*003e*/ 	.short	(.L_11 - .L_10)
	.align		4
.L_10:
        /*0040*/ 	.word	index@(memcpyKernelTrailing)
        /*0044*/ 	.word	0x00000000


	//----- nvinfo : EIATTR_MIN_STACK_SIZE
	.align		4
.L_11:
        /*0048*/ 	.byte	0x04, 0x12
        /*004a*/ 	.short	(.L_13 - .L_12)
	.align		4
.L_12:
        /*004c*/ 	.word	index@(memcpyKernelTrailing)
        /*0050*/ 	.word	0x00000000


	//----- nvinfo : EIATTR_MIN_STACK_SIZE
	.align		4
.L_13:
        /*0054*/ 	.byte	0x04, 0x12
        /*0056*/ 	.short	(.L_15 - .L_14)
	.align		4
.L_14:
        /*0058*/ 	.word	index@(memcpyKernelLowLatency)
        /*005c*/ 	.word	0x00000000


	//----- nvinfo : EIATTR_MIN_STACK_SIZE
	.align		4
.L_15:
        /*0060*/ 	.byte	0x04, 0x12
        /*0062*/ 	.short	(.L_17 - .L_16)
	.align		4
.L_16:
        /*0064*/ 	.word	index@(memcpyKernelHighBW)
        /*0068*/ 	.word	0x00000000
.L_17:


//--------------------- .nv.compat                --------------------------
	.section	.nv.compat,"",@"SHT_CUDA_COMPAT_INFO"
	.align	4
        /*0000*/ 	.byte	0x02, 0x09, 0x00, 0x00, 0x02, 0x02, 0x01, 0x00, 0x02, 0x05, 0x05, 0x00, 0x03, 0x07, 0x01, 0x01
        /*0010*/ 	.byte	0x02, 0x03, 0x00, 0x00, 0x02, 0x06, 0x01, 0x00, 0x04, 0x0b, 0x08, 0x00, 0x09, 0x00, 0x00, 0x00
        /*0020*/ 	.byte	0x00, 0x00, 0x00, 0x00


//--------------------- .nv.info.memcpyKernelTrailing --------------------------
	.section	.nv.info.memcpyKernelTrailing,"",@"SHT_CUDA_INFO"
	.sectionflags	@""
	.align	4


	//----- nvinfo : EIATTR_CUDA_API_VERSION
	.align		4
        /*0000*/ 	.byte	0x04, 0x37
        /*0002*/ 	.short	(.L_19 - .L_18)
.L_18:
        /*0004*/ 	.word	0x00000082


	//----- nvinfo : EIATTR_KPARAM_INFO
	.align		4
.L_19:
        /*0008*/ 	.byte	0x04, 0x17
        /*000a*/ 	.short	(.L_21 - .L_20)
.L_20:
        /*000c*/ 	.word	0x00000000
        /*0010*/ 	.short	0x0002
        /*0012*/ 	.short	0x0010
        /*0014*/ 	.byte	0x00, 0xf0, 0x21, 0x00


	//----- nvinfo : EIATTR_KPARAM_INFO
	.align		4
.L_21:
        /*0018*/ 	.byte	0x04, 0x17
        /*001a*/ 	.short	(.L_23 - .L_22)
.L_22:
        /*001c*/ 	.word	0x00000000
        /*0020*/ 	.short	0x0001
        /*0022*/ 	.short	0x0008
        /*0024*/ 	.byte	0x00, 0xf0, 0x21, 0x00


	//----- nvinfo : EIATTR_KPARAM_INFO
	.align		4
.L_23:
        /*0028*/ 	.byte	0x04, 0x17
        /*002a*/ 	.short	(.L_25 - .L_24)
.L_24:
        /*002c*/ 	.word	0x00000000
        /*0030*/ 	.short	0x0000
        /*0032*/ 	.short	0x0000
        /*0034*/ 	.byte	0x00, 0xf0, 0x21, 0x00


	//----- nvinfo : EIATTR_SPARSE_MMA_MASK
	.align		4
.L_25:
        /*0038*/ 	.byte	0x03, 0x50
        /*003a*/ 	.short	0x0000


	//----- nvinfo : EIATTR_MAXREG_COUNT
	.align		4
        /*003c*/ 	.byte	0x03, 0x1b
        /*003e*/ 	.short	0x00ff


	//----- nvinfo : EIATTR_MERCURY_ISA_VERSION
	.align		4
        /*0040*/ 	.byte	0x03, 0x5f
        /*0042*/ 	.short	0x0101


	//----- nvinfo : EIATTR_VRC_CTA_INIT_COUNT
	.align		4
        /*0044*/ 	.byte	0x02, 0x4a
	.zero		1
	.zero		1


	//----- nvinfo : EIATTR_EXIT_INSTR_OFFSETS
	.align		4
        /*0048*/ 	.byte	0x04, 0x1c
        /*004a*/ 	.short	(.L_27 - .L_26)


	//   ....[0]....
.L_26:
        /*004c*/ 	.word	0x00000080


	//   ....[1]....
        /*0050*/ 	.word	0x00000110


	//----- nvinfo : EIATTR_CBANK_PARAM_SIZE
	.align		4
.L_27:
        /*0054*/ 	.byte	0x03, 0x19
        /*0056*/ 	.short	0x0018


	//----- nvinfo : EIATTR_PARAM_CBANK
	.align		4
        /*0058*/ 	.byte	0x04, 0x0a
        /*005a*/ 	.short	(.L_29 - .L_28)
	.align		4
.L_28:
        /*005c*/ 	.word	index@(.nv.constant0.memcpyKernelTrailing)
        /*0060*/ 	.short	0x0380
        /*0062*/ 	.short	0x0018


	//----- nvinfo : EIATTR_SW_WAR
	.align		4
.L_29:
        /*0064*/ 	.byte	0x04, 0x36
        /*0066*/ 	.short	(.L_31 - .L_30)
.L_30:
        /*0068*/ 	.word	0x00000008
.L_31:


//--------------------- .nv.info.memcpyKernelLowLatency --------------------------
	.section	.nv.info.memcpyKernelLowLatency,"",@"SHT_CUDA_INFO"
	.sectionflags	@""
	.align	4


	//----- nvinfo : EIATTR_CUDA_API_VERSION
	.align		4
        /*0000*/ 	.byte	0x04, 0x37
        /*0002*/ 	.short	(.L_33 - .L_32)
.L_32:
        /*0004*/ 	.word	0x00000082


	//----- nvinfo : EIATTR_KPARAM_INFO
	.align		4
.L_33:
        /*0008*/ 	.byte	0x04, 0x17
        /*000a*/ 	.short	(.L_35 - .L_34)
.L_34:
        /*000c*/ 	.word	0x00000000
        /*0010*/ 	.short	0x0002
        /*0012*/ 	.short	0x0010
        /*0014*/ 	.byte	0x00, 0xf0, 0x21, 0x00


	//----- nvinfo : EIATTR_KPARAM_INFO
	.align		4
.L_35:
        /*0018*/ 	.byte	0x04, 0x17
        /*001a*/ 	.short	(.L_37 - .L_36)
.L_36:
        /*001c*/ 	.word	0x00000000
        /*0020*/ 	.short	0x0001
        /*0022*/ 	.short	0x0008
        /*0024*/ 	.byte	0x00, 0xf0, 0x21, 0x00


	//----- nvinfo : EIATTR_KPARAM_INFO
	.align		4
.L_37:
        /*0028*/ 	.byte	0x04, 0x17
        /*002a*/ 	.short	(.L_39 - .L_38)
.L_38:
        /*002c*/ 	.word	0x00000000
        /*0030*/ 	.short	0x0000
        /*0032*/ 	.short	0x0000
        /*0034*/ 	.byte	0x00, 0xf0, 0x21, 0x00


	//----- nvinfo : EIATTR_SPARSE_MMA_MASK
	.align		4
.L_39:
        /*0038*/ 	.byte	0x03, 0x50
        /*003a*/ 	.short	0x0000


	//----- nvinfo : EIATTR_MAXREG_COUNT
	.align		4
        /*003c*/ 	.byte	0x03, 0x1b
        /*003e*/ 	.short	0x00ff


	//----- nvinfo : EIATTR_MERCURY_ISA_VERSION
	.align		4
        /*0040*/ 	.byte	0x03, 0x5f
        /*0042*/ 	.short	0x0101


	//----- nvinfo : EIATTR_VRC_CTA_INIT_COUNT
	.align		4
        /*0044*/ 	.byte	0x02, 0x4a
	.zero		1
	.zero		1


	//----- nvinfo : EIATTR_EXIT_INSTR_OFFSETS
	.align		4
        /*0048*/ 	.byte	0x04, 0x1c
        /*004a*/ 	.short	(.L_41 - .L_40)


	//   ....[0]....
.L_40:
        /*004c*/ 	.word	0x00000080


	//   ....[1]....
        /*0050*/ 	.word	0x00000130


	//----- nvinfo : EIATTR_CBANK_PARAM_SIZE
	.align		4
.L_41:
        /*0054*/ 	.byte	0x03, 0x19
        /*0056*/ 	.short	0x0018


	//----- nvinfo : EIATTR_PARAM_CBANK
	.align		4
        /*0058*/ 	.byte	0x04, 0x0a
        /*005a*/ 	.short	(.L_43 - .L_42)
	.align		4
.L_42:
        /*005c*/ 	.word	index@(.nv.constant0.memcpyKernelLowLatency)
        /*0060*/ 	.short	0x0380
        /*0062*/ 	.short	0x0018


	//----- nvinfo : EIATTR_SW_WAR
	.align		4
.L_43:
        /*0064*/ 	.byte	0x04, 0x36
        /*0066*/ 	.short	(.L_45 - .L_44)
.L_44:
        /*0068*/ 	.word	0x00000008
.L_45:


//--------------------- .nv.info.memcpyKernelHighBW --------------------------
	.section	.nv.info.memcpyKernelHighBW,"",@"SHT_CUDA_INFO"
	.sectionflags	@""
	.align	4


	//----- nvinfo : EIATTR_CUDA_API_VERSION
	.align		4
        /*0000*/ 	.byte	0x04, 0x37
        /*0002*/ 	.short	(.L_47 - .L_46)
.L_46:
        /*0004*/ 	.word	0x00000082


	//----- nvinfo : EIATTR_KPARAM_INFO
	.align		4
.L_47:
        /*0008*/ 	.byte	0x04, 0x17
        /*000a*/ 	.short	(.L_49 - .L_48)
.L_48:
        /*000c*/ 	.word	0x00000000
        /*0010*/ 	.short	0x0001
        /*0012*/ 	.short	0x0008
        /*0014*/ 	.byte	0x00, 0xf0, 0x21, 0x00


	//----- nvinfo : EIATTR_KPARAM_INFO
	.align		4
.L_49:
        /*0018*/ 	.byte	0x04, 0x17
        /*001a*/ 	.short	(.L_51 - .L_50)
.L_50:
        /*001c*/ 	.word	0x00000000
        /*0020*/ 	.short	0x0000
        /*0022*/ 	.short	0x0000
        /*0024*/ 	.byte	0x00, 0xf0, 0x21, 0x00


	//----- nvinfo : EIATTR_SPARSE_MMA_MASK
	.align		4
.L_51:
        /*0028*/ 	.byte	0x03, 0x50
        /*002a*/ 	.short	0x0000


	//----- nvinfo : EIATTR_MAXREG_COUNT
	.align		4
        /*002c*/ 	.byte	0x03, 0x1b
        /*002e*/ 	.short	0x00ff


	//----- nvinfo : EIATTR_MERCURY_ISA_VERSION
	.align		4
        /*0030*/ 	.byte	0x03, 0x5f
        /*0032*/ 	.short	0x0101


	//----- nvinfo : EIATTR_VRC_CTA_INIT_COUNT
	.align		4
        /*0034*/ 	.byte	0x02, 0x4a
	.zero		1
	.zero		1


	//----- nvinfo : EIATTR_EXIT_INSTR_OFFSETS
	.align		4
        /*0038*/ 	.byte	0x04, 0x1c
        /*003a*/ 	.short	(.L_53 - .L_52)


	//   ....[0]....
.L_52:
        /*003c*/ 	.word	0x00000180


	//----- nvinfo : EIATTR_CBANK_PARAM_SIZE
	.align		4
.L_53:
        /*0040*/ 	.byte	0x03, 0x19
        /*0042*/ 	.short	0x0010


	//----- nvinfo : EIATTR_PARAM_CBANK
	.align		4
        /*0044*/ 	.byte	0x04, 0x0a
        /*0046*/ 	.short	(.L_55 - .L_54)
	.align		4
.L_54:
        /*0048*/ 	.word	index@(.nv.constant0.memcpyKernelHighBW)
        /*004c*/ 	.short	0x0380
        /*004e*/ 	.short	0x0010


	//----- nvinfo : EIATTR_SW_WAR
	.align		4
.L_55:
        /*0050*/ 	.byte	0x04, 0x36
        /*0052*/ 	.short	(.L_57 - .L_56)
.L_56:
        /*0054*/ 	.word	0x00000008
.L_57:


//--------------------- .nv.callgraph             --------------------------
	.section	.nv.callgraph,"",@"SHT_CUDA_CALLGRAPH"
	.align	4
	.sectionentsize	8
	.align		4
        /*0000*/ 	.word	0x00000000
	.align		4
        /*0004*/ 	.word	0xffffffff
	.align		4
        /*0008*/ 	.word	0x00000000
	.align		4
        /*000c*/ 	.word	0xfffffffe
	.align		4
        /*0010*/ 	.word	0x00000000
	.align		4
        /*0014*/ 	.word	0xfffffffd
	.align		4
        /*0018*/ 	.word	0x00000000
	.align		4
        /*001c*/ 	.word	0xfffffffc


//--------------------- .text.memcpyKernelTrailing --------------------------
	.section	.text.memcpyKernelTrailing,"ax",@progbits
	.align	128
        .global         memcpyKernelTrailing
        .type           memcpyKernelTrailing,@function
        .size           memcpyKernelTrailing,(.L_x_3 - memcpyKernelTrailing)
        .other          memcpyKernelTrailing,@"STO_CUDA_ENTRY STV_DEFAULT"
memcpyKernelTrailing:
.text.memcpyKernelTrailing:
[----:B------:R-:W-:Y:S01]  /*0000*/  LDC R1, c[0x0][0x37c] ;  /* 0x0000df00ff017b82 */ /* 0x000fe20000000800 */
[----:B------:R-:W0:Y:S01]  /*0010*/  S2R R5, SR_CTAID.X ;  /* 0x0000000000057919 */ /* 0x000e220000002500 */
[----:B------:R-:W1:Y:S01]  /*0020*/  LDCU.64 UR4, c[0x0][0x390] ;  /* 0x00007200ff0477ac */ /* 0x000e620008000a00 */
[----:B------:R-:W-:Y:S01]  /*0030*/  IMAD.MOV.U32 R3, RZ, RZ, RZ ;  /* 0x000000ffff037224 */ /* 0x000fe200078e00ff */
[----:B------:R-:W0:Y:S02]  /*0040*/  S2R R2, SR_TID.X ;  /* 0x0000000000027919 */ /* 0x000e240000002100 */
[----:B0-----:R-:W-:-:S03]  /*0050*/  IMAD.WIDE.U32 R2, R5, 0x100, R2 ;  /* 0x0000010005027825 */ /* 0x001fc600078e0002 */
[----:B-1----:R-:W-:-:S04]  /*0060*/  ISETP.GE.U32.AND P0, PT, R2, UR4, PT ;  /* 0x0000000402007c0c */ /* 0x002fc8000bf06070 */
[----:B------:R-:W-:-:S13]  /*0070*/  ISETP.GE.U32.AND.EX P0, PT, R3, UR5, PT, P0 ;  /* 0x0000000503007c0c */ /* 0x000fda000bf06100 */
[----:B------:R-:W-:Y:S05]  /*0080*/  @P0 EXIT ;  /* 0x000000000000094d */ /* 0x000fea0003800000 */
[----:B------:R-:W0:Y:S01]  /*0090*/  LDCU.128 UR8, c[0x0][0x380] ;  /* 0x00007000ff0877ac */ /* 0x000e220008000c00 */
[----:B------:R-:W1:Y:S01]  /*00a0*/  LDCU.64 UR4, c[0x0][0x358] ;  /* 0x00006b00ff0477ac */ /* 0x000e620008000a00 */
[----:B0-----:R-:W-:-:S04]  /*00b0*/  IADD3 R4, P0, PT, R2, UR10, RZ ;  /* 0x0000000a02047c10 */ /* 0x001fc8000ff1e0ff */
[----:B------:R-:W-:-:S06]  /*00c0*/  IADD3.X R5, PT, PT, R3, UR11, RZ, P0, !PT ;  /* 0x0000000b03057c10 */ /* 0x000fcc00087fe4ff */
[----:B-1----:R-:W2:Y:S01]  /*00d0*/  LDG.E.U8 R5, desc[UR4][R4.64] ;  /* 0x0000000404057981 */ /* 0x002ea2000c1e1100 */
[----:B------:R-:W-:-:S04]  /*00e0*/  IADD3 R2, P0, PT, R2, UR8, RZ ;  /* 0x0000000802027c10 */ /* 0x000fc8000ff1e0ff */
[----:B------:R-:W-:-:S05]  /*00f0*/  IADD3.X R3, PT, PT, R3, UR9, RZ, P0, !PT ;  /* 0x0000000903037c10 */ /* 0x000fca00087fe4ff */
[----:B--2---:R-:W-:Y:S01]  /*0100*/  STG.E.U8 desc[UR4][R2.64], R5 ;  /* 0x0000000502007986 */ /* 0x004fe2000c101104 */
[----:B------:R-:W-:Y:S05]  /*0110*/  EXIT ;  /* 0x000000000000794d */ /* 0x000fea0003800000 */
.L_x_0:
[----:B------:R-:W-:-:S00]  /*0120*/  BRA `(.L_x_0) ;  /* 0xfffffffc00fc7947 */ /* 0x000fc0000383ffff */
[----:B------:R-:W-:-:S00]  /*0130*/  NOP ;  /* 0x0000000000007918 */ /* 0x000fc00000000000 */
        /* <DEDUP_REMOVED lines=12> */
.L_x_3:


//--------------------- .text.memcpyKernelLowLatency --------------------------
	.section	.text.memcpyKernelLowLatency,"ax",@progbits
	.align	128
        .global         memcpyKernelLowLatency
        .type           memcpyKernelLowLatency,@function
        .size           memcpyKernelLowLatency,(.L_x_4 - memcpyKernelLowLatency)
        .other          memcpyKernelLowLatency,@"STO_CUDA_ENTRY STV_DEFAULT"
memcpyKernelLowLatency:
.text.memcpyKernelLowLatency:
        /* <DEDUP_REMOVED lines=10> */
[C---:B------:R-:W-:Y:S01]  /*00a0*/  IMAD.SHL.U32 R4, R2.reuse, 0x4, RZ ;  /* 0x0000000402047824 */ /* 0x040fe200078e00ff */
[----:B------:R-:W-:Y:S01]  /*00b0*/  SHF.L.U64.HI R0, R2, 0x2, R3 ;  /* 0x0000000202007819 */ /* 0x000fe20000010203 */
[----:B------:R-:W1:Y:S03]  /*00c0*/  LDCU.64 UR4, c[0x0][0x358] ;  /* 0x00006b00ff0477ac */ /* 0x000e660008000a00 */
[----:B0-----:R-:W-:-:S04]  /*00d0*/  IADD3 R2, P0, PT, R4, UR10, RZ ;  /* 0x0000000a04027c10 */ /* 0x001fc8000ff1e0ff */
[----:B------:R-:W-:-:S06]  /*00e0*/  IADD3.X R3, PT, PT, R0, UR11, RZ, P0, !PT ;  /* 0x0000000b00037c10 */ /* 0x000fcc00087fe4ff */
[----:B-1----:R-:W2:Y:S01]  /*00f0*/  LDG.E R3, desc[UR4][R2.64] ;  /* 0x0000000402037981 */ /* 0x002ea2000c1e1900 */
[----:B------:R-:W-:-:S04]  /*0100*/  IADD3 R4, P0, PT, R4, UR8, RZ ;  /* 0x0000000804047c10 */ /* 0x000fc8000ff1e0ff */
[----:B------:R-:W-:-:S05]  /*0110*/  IADD3.X R5, PT, PT, R0, UR9, RZ, P0, !PT ;  /* 0x0000000900057c10 */ /* 0x000fca00087fe4ff */
[----:B--2---:R-:W-:Y:S01]  /*0120*/  STG.E desc[UR4][R4.64], R3 ;  /* 0x0000000304007986 */ /* 0x004fe2000c101904 */
[----:B------:R-:W-:Y:S05]  /*0130*/  EXIT ;  /* 0x000000000000794d */ /* 0x000fea0003800000 */
.L_x_1:
        /* <DEDUP_REMOVED lines=12> */
.L_x_4:


//--------------------- .text.memcpyKernelHighBW  --------------------------
	.section	.text.memcpyKernelHighBW,"ax",@progbits
	.align	128
        .global         memcpyKernelHighBW
        .type           memcpyKernelHighBW,@function
        .size           memcpyKernelHighBW,(.L_x_5 - memcpyKernelHighBW)
        .other          memcpyKernelHighBW,@"STO_CUDA_ENTRY STV_DEFAULT"
memcpyKernelHighBW:
.text.memcpyKernelHighBW:
[----:B------:R-:W-:Y:S01]  /*0000*/  LDC R1, c[0x0][0x37c] ;  /* 0x0000df00ff017b82 */ /* 0x000fe20000000800 */
[----:B------:R-:W0:Y:S07]  /*0010*/  S2R R0, SR_CTAID.X ;  /* 0x0000000000007919 */ /* 0x000e2e0000002500 */
[----:B------:R-:W0:Y:S01]  /*0020*/  S2UR UR4, SR_CTAID.Y ;  /* 0x00000000000479c3 */ /* 0x000e220000002600 */
[----:B------:R-:W1:Y:S01]  /*0030*/  LDCU.128 UR8, c[0x0][0x380] ;  /* 0x00007000ff0877ac */ /* 0x000e620008000c00 */
[----:B------:R-:W-:Y:S01]  /*0040*/  IMAD.MOV.U32 R3, RZ, RZ, RZ ;  /* 0x000000ffff037224 */ /* 0x000fe200078e00ff */
[----:B------:R-:W2:Y:S05]  /*0050*/  S2R R2, SR_TID.X ;  /* 0x0000000000027919 */ /* 0x000eaa0000002100 */
[----:B------:R-:W0:Y:S02]  /*0060*/  LDC R5, c[0x0][0x370] ;  /* 0x0000dc00ff057b82 */ /* 0x000e240000000800 */
[----:B0-----:R-:W-:Y:S01]  /*0070*/  IMAD R5, R5, UR4, R0 ;  /* 0x0000000405057c24 */ /* 0x001fe2000f8e0200 */
[----:B------:R-:W0:Y:S03]  /*0080*/  LDCU.64 UR4, c[0x0][0x358] ;  /* 0x00006b00ff0477ac */ /* 0x000e260008000a00 */
[----:B--2---:R-:W-:-:S04]  /*0090*/  IMAD.WIDE.U32 R2, R5, 0x400, R2 ;  /* 0x0000040005027825 */ /* 0x004fc800078e0002 */
[C---:B------:R-:W-:Y:S01]  /*00a0*/  IMAD.SHL.U32 R4, R2.reuse, 0x4, RZ ;  /* 0x0000000402047824 */ /* 0x040fe200078e00ff */
[----:B------:R-:W-:-:S04]  /*00b0*/  SHF.L.U64.HI R0, R2, 0x2, R3 ;  /* 0x0000000202007819 */ /* 0x000fc80000010203 */
[----:B-1----:R-:W-:-:S04]  /*00c0*/  IADD3 R2, P0, PT, R4, UR10, RZ ;  /* 0x0000000a04027c10 */ /* 0x002fc8000ff1e0ff */
[----:B------:R-:W-:-:S05]  /*00d0*/  IADD3.X R3, PT, PT, R0, UR11, RZ, P0, !PT ;  /* 0x0000000b00037c10 */ /* 0x000fca00087fe4ff */
[----:B0-----:R-:W2:Y:S01]  /*00e0*/  LDG.E R7, desc[UR4][R2.64] ;  /* 0x0000000402077981 */ /* 0x001ea2000c1e1900 */
[----:B------:R-:W-:-:S04]  /*00f0*/  IADD3 R4, P0, PT, R4, UR8, RZ ;  /* 0x0000000804047c10 */ /* 0x000fc8000ff1e0ff */
[----:B------:R-:W-:-:S05]  /*0100*/  IADD3.X R5, PT, PT, R0, UR9, RZ, P0, !PT ;  /* 0x0000000900057c10 */ /* 0x000fca00087fe4ff */
[----:B--2---:R-:W-:Y:S04]  /*0110*/  STG.E desc[UR4][R4.64], R7 ;  /* 0x0000000704007986 */ /* 0x004fe8000c101904 */
[----:B------:R-:W2:Y:S04]  /*0120*/  LDG.E R9, desc[UR4][R2.64+0x400] ;  /* 0x0004000402097981 */ /* 0x000ea8000c1e1900 */
[----:B--2---:R-:W-:Y:S04]  /*0130*/  STG.E desc[UR4][R4.64+0x400], R9 ;  /* 0x0004000904007986 */ /* 0x004fe8000c101904 */
[----:B------:R-:W2:Y:S04]  /*0140*/  LDG.E R11, desc[UR4][R2.64+0x800] ;  /* 0x00080004020b7981 */ /* 0x000ea8000c1e1900 */
[----:B--2---:R-:W-:Y:S04]  /*0150*/  STG.E desc[UR4][R4.64+0x800], R11 ;  /* 0x0008000b04007986 */ /* 0x004fe8000c101904 */
[----:B------:R-:W2:Y:S04]  /*0160*/  LDG.E R13, desc[UR4][R2.64+0xc00] ;  /* 0x000c0004020d7981 */ /* 0x000ea8000c1e1900 */
[----:B--2---:R-:W-:Y:S01]  /*0170*/  STG.E desc[UR4][R4.64+0xc00], R13 ;  /* 0x000c000d04007986 */ /* 0x004fe2000c101904 */
[----:B------:R-:W-:Y:S05]  /*0180*/  EXIT ;  /* 0x000000000000794d */ /* 0x000fea0003800000 */
.L_x_2:
        /* <DEDUP_REMOVED lines=15> */
.L_x_5:


//--------------------- .nv.shared.reserved.0     --------------------------
	.section	.nv.shared.reserved.0,"aw",@nobits
	.weak		__nv_reservedSMEM_offset_0_alias
	.size		__nv_reservedSMEM_offset_0_alias, 0, 64
	.other		__nv_reservedSMEM_offset_0_alias,@"STO_CUDA_RESERVED_SHARED STV_DEFAULT"
__nv_reservedSMEM_offset_0_alias:
	.zero		0
	.zero		64


//--------------------- .nv.constant0.memcpyKernelTrailing --------------------------
	.section	.nv.constant0.memcpyKernelTrailing,"a",@progbits
	.sectionflags	@""
	.align	4
.nv.constant0.memcpyKernelTrailing:
	.zero		920


//--------------------- .nv.constant0.memcpyKernelLowLatency --------------------------
	.section	.nv.constant0.memcpyKernelLowLatency,"a",@progbits
	.sectionflags	@""
	.align	4
.nv.constant0.memcpyKernelLowLatency:
	.zero		920


//--------------------- .nv.constant0.memcpyKernelHighBW --------------------------
	.section	.nv.constant0.memcpyKernelHighBW,"a",@progbits
	.sectionflags	@""
	.align	4
.nv.constant0.memcpyKernelHighBW:
	.zero		912


//--------------------- SYMBOLS --------------------------

	.type		.nv.reservedSmem.offset0,@object
	.size		.nv.reservedSmem.offset0,0x4
